//
// Generated by NVIDIA NVVM Compiler
//
// Compiler Build ID: CL-36424714
// Cuda compilation tools, release 13.0, V13.0.88
// Based on NVVM 20.0.0
//

.version 9.0
.target sm_100
.address_size 64

	// .globl	_Z31dotProductWithoutMultiplicationPKfS0_Pfi
// _ZZ31dotProductWithoutMultiplicationPKfS0_PfiE10partialSum has been demoted

.visible .entry _Z31dotProductWithoutMultiplicationPKfS0_Pfi(
	.param .u64 .ptr .align 1 _Z31dotProductWithoutMultiplicationPKfS0_Pfi_param_0,
	.param .u64 .ptr .align 1 _Z31dotProductWithoutMultiplicationPKfS0_Pfi_param_1,
	.param .u64 .ptr .align 1 _Z31dotProductWithoutMultiplicationPKfS0_Pfi_param_2,
	.param .u32 _Z31dotProductWithoutMultiplicationPKfS0_Pfi_param_3
)
{
	.reg .pred 	%p<7>;
	.reg .b32 	%r<14>;
	.reg .b32 	%f<13>;
	.reg .b64 	%rd<13>;
	// demoted variable
	.shared .align 4 .b8 _ZZ31dotProductWithoutMultiplicationPKfS0_PfiE10partialSum[4096];
	ld.param.u64 	%rd4, [_Z31dotProductWithoutMultiplicationPKfS0_Pfi_param_0];
	ld.param.u64 	%rd2, [_Z31dotProductWithoutMultiplicationPKfS0_Pfi_param_1];
	ld.param.u64 	%rd3, [_Z31dotProductWithoutMultiplicationPKfS0_Pfi_param_2];
	ld.param.u32 	%r7, [_Z31dotProductWithoutMultiplicationPKfS0_Pfi_param_3];
	cvta.to.global.u64 	%rd1, %rd4;
	mov.u32 	%r1, %tid.x;
	mov.u32 	%r8, %ctaid.x;
	mov.u32 	%r13, %ntid.x;
	mad.lo.s32 	%r3, %r8, %r13, %r1;
	setp.ge.s32 	%p1, %r3, %r7;
	mov.f32 	%f12, 0f00000000;
	@%p1 bra 	$L__BB0_4;
	cvta.to.global.u64 	%rd5, %rd2;
	mul.wide.s32 	%rd6, %r3, 4;
	add.s64 	%rd7, %rd5, %rd6;
	ld.global.f32 	%f5, [%rd7];
	setp.neu.f32 	%p2, %f5, 0f3F800000;
	@%p2 bra 	$L__BB0_3;
	add.s64 	%rd11, %rd1, %rd6;
	ld.global.f32 	%f12, [%rd11];
	bra.uni 	$L__BB0_4;
$L__BB0_3:
	add.s64 	%rd9, %rd1, %rd6;
	ld.global.f32 	%f6, [%rd9];
	neg.f32 	%f12, %f6;
$L__BB0_4:
	shl.b32 	%r9, %r1, 2;
	mov.u32 	%r10, _ZZ31dotProductWithoutMultiplicationPKfS0_PfiE10partialSum;
	add.s32 	%r4, %r10, %r9;
	st.shared.f32 	[%r4], %f12;
	bar.sync 	0;
	setp.lt.u32 	%p3, %r13, 2;
	@%p3 bra 	$L__BB0_8;
$L__BB0_5:
	shr.u32 	%r6, %r13, 1;
	setp.ge.u32 	%p4, %r1, %r6;
	@%p4 bra 	$L__BB0_7;
	shl.b32 	%r11, %r6, 2;
	add.s32 	%r12, %r4, %r11;
	ld.shared.f32 	%f7, [%r12];
	ld.shared.f32 	%f8, [%r4];
	add.f32 	%f9, %f7, %f8;
	st.shared.f32 	[%r4], %f9;
$L__BB0_7:
	bar.sync 	0;
	setp.gt.u32 	%p5, %r13, 3;
	mov.u32 	%r13, %r6;
	@%p5 bra 	$L__BB0_5;
$L__BB0_8:
	setp.ne.s32 	%p6, %r1, 0;
	@%p6 bra 	$L__BB0_10;
	ld.shared.f32 	%f10, [_ZZ31dotProductWithoutMultiplicationPKfS0_PfiE10partialSum];
	cvta.to.global.u64 	%rd12, %rd3;
	atom.global.add.f32 	%f11, [%rd12], %f10;
$L__BB0_10:
	ret;

}


// ===== COMPILED SASS (sm_100) =====

	.target	sm_100

	.elftype	@"ET_EXEC"


//--------------------- .note.nv.tkinfo           --------------------------
	.section	.note.nv.tkinfo,"",@"SHT_NOTE"
	.sectionflags	@"SHF_NOTE_NV_TKINFO"
	.tkinfo
        /*0018*/ 	.word	0x00000002
        /*0030*/ 	.string	""
        /*0030*/ 	.string	"ptxas"
        /*0030*/ 	.string	"Cuda compilation tools, release 13.0, V13.0.88"
        /*0030*/ 	.string	"Build cuda_13.0.r13.0/compiler.36424714_0"
        /*0030*/ 	.string	"-arch sm_100 -m 64 "



//--------------------- .note.nv.cuinfo           --------------------------
	.section	.note.nv.cuinfo,"",@"SHT_NOTE"
	.sectionflags	@"SHF_NOTE_NV_CUINFO"
        /*0018*/ 	.short	0x0002
        /*001a*/ 	.short	0x0064
        /*001c*/ 	.short	0x0082
	.zero		2


//--------------------- .nv.info                  --------------------------
	.section	.nv.info,"",@"SHT_CUDA_INFO"
	.align	4


	//----- nvinfo : EIATTR_REGCOUNT
	.align		4
        /*0000*/ 	.byte	0x04, 0x2f
        /*0002*/ 	.short	(.L_1 - .L_0)
	.align		4
.L_0:
        /*0004*/ 	.word	index@(_Z31dotProductWithoutMultiplicationPKfS0_Pfi)
        /*0008*/ 	.word	0x0000000c


	//----- nvinfo : EIATTR_FRAME_SIZE
	.align		4
.L_1:
        /*000c*/ 	.byte	0x04, 0x11
        /*000e*/ 	.short	(.L_3 - .L_2)
	.align		4
.L_2:
        /*0010*/ 	.word	index@(_Z31dotProductWithoutMultiplicationPKfS0_Pfi)
        /*0014*/ 	.word	0x00000000


	//----- nvinfo : EIATTR_MIN_STACK_SIZE
	.align		4
.L_3:
        /*0018*/ 	.byte	0x04, 0x12
        /*001a*/ 	.short	(.L_5 - .L_4)
	.align		4
.L_4:
        /*001c*/ 	.word	index@(_Z31dotProductWithoutMultiplicationPKfS0_Pfi)
        /*0020*/ 	.word	0x00000000
.L_5:


//--------------------- .nv.compat                --------------------------
	.section	.nv.compat,"",@"SHT_CUDA_COMPAT_INFO"
	.align	4
        /*0000*/ 	.byte	0x02, 0x09, 0x00, 0x00, 0x02, 0x02, 0x01, 0x00, 0x02, 0x05, 0x05, 0x00, 0x03, 0x07, 0x01, 0x01
        /*0010*/ 	.byte	0x02, 0x03, 0x00, 0x00, 0x02, 0x06, 0x01, 0x00, 0x04, 0x0b, 0x08, 0x00, 0x01, 0x00, 0x00, 0x00
        /*0020*/ 	.byte	0x00, 0x00, 0x00, 0x00


//--------------------- .nv.info._Z31dotProductWithoutMultiplicationPKfS0_Pfi --------------------------
	.section	.nv.info._Z31dotProductWithoutMultiplicationPKfS0_Pfi,"",@"SHT_CUDA_INFO"
	.sectionflags	@""
	.align	4


	//----- nvinfo : EIATTR_CUDA_API_VERSION
	.align		4
        /*0000*/ 	.byte	0x04, 0x37
        /*0002*/ 	.short	(.L_7 - .L_6)
.L_6:
        /*0004*/ 	.word	0x00000082


	//----- nvinfo : EIATTR_KPARAM_INFO
	.align		4
.L_7:
        /*0008*/ 	.byte	0x04, 0x17
        /*000a*/ 	.short	(.L_9 - .L_8)
.L_8:
        /*000c*/ 	.word	0x00000000
        /*0010*/ 	.short	0x0003
        /*0012*/ 	.short	0x0018
        /*0014*/ 	.byte	0x00, 0xf0, 0x11, 0x00


	//----- nvinfo : EIATTR_KPARAM_INFO
	.align		4
.L_9:
        /*0018*/ 	.byte	0x04, 0x17
        /*001a*/ 	.short	(.L_11 - .L_10)
.L_10:
        /*001c*/ 	.word	0x00000000
        /*0020*/ 	.short	0x0002
        /*0022*/ 	.short	0x0010
        /*0024*/ 	.byte	0x00, 0xf5, 0x21, 0x00


	//----- nvinfo : EIATTR_KPARAM_INFO
	.align		4
.L_11:
        /*0028*/ 	.byte	0x04, 0x17
        /*002a*/ 	.short	(.L_13 - .L_12)
.L_12:
        /*002c*/ 	.word	0x00000000
        /*0030*/ 	.short	0x0001
        /*0032*/ 	.short	0x0008
        /*0034*/ 	.byte	0x00, 0xf5, 0x21, 0x00


	//----- nvinfo : EIATTR_KPARAM_INFO
	.align		4
.L_13:
        /*0038*/ 	.byte	0x04, 0x17
        /*003a*/ 	.short	(.L_15 - .L_14)
.L_14:
        /*003c*/ 	.word	0x00000000
        /*0040*/ 	.short	0x0000
        /*0042*/ 	.short	0x0000
        /*0044*/ 	.byte	0x00, 0xf5, 0x21, 0x00


	//----- nvinfo : EIATTR_SPARSE_MMA_MASK
	.align		4
.L_15:
        /*0048*/ 	.byte	0x03, 0x50
        /*004a*/ 	.short	0x0000


	//----- nvinfo : EIATTR_MAXREG_COUNT
	.align		4
        /*004c*/ 	.byte	0x03, 0x1b
        /*004e*/ 	.short	0x00ff


	//----- nvinfo : EIATTR_NUM_BARRIERS
	.align		4
        /*0050*/ 	.byte	0x02, 0x4c
        /*0052*/ 	.byte	0x01
	.zero		1


	//----- nvinfo : EIATTR_MERCURY_ISA_VERSION
	.align		4
        /*0054*/ 	.byte	0x03, 0x5f
        /*0056*/ 	.short	0x0101


	//----- nvinfo : EIATTR_VRC_CTA_INIT_COUNT
	.align		4
        /*0058*/ 	.byte	0x02, 0x4a
	.zero		1
	.zero		1


	//----- nvinfo : EIATTR_EXIT_INSTR_OFFSETS
	.align		4
        /*005c*/ 	.byte	0x04, 0x1c
        /*005e*/ 	.short	(.L_17 - .L_16)


	//   ....[0]....
.L_16:
        /*0060*/ 	.word	0x00000280


	//   ....[1]....
        /*0064*/ 	.word	0x000002f0


	//----- nvinfo : EIATTR_CRS_STACK_SIZE
	.align		4
.L_17:
        /*0068*/ 	.byte	0x04, 0x1e
        /*006a*/ 	.short	(.L_19 - .L_18)
.L_18:
        /*006c*/ 	.word	0x00000000


	//----- nvinfo : EIATTR_CBANK_PARAM_SIZE
	.align		4
.L_19:
        /*0070*/ 	.byte	0x03, 0x19
        /*0072*/ 	.short	0x001c


	//----- nvinfo : EIATTR_PARAM_CBANK
	.align		4
        /*0074*/ 	.byte	0x04, 0x0a
        /*0076*/ 	.short	(.L_21 - .L_20)
	.align		4
.L_20:
        /*0078*/ 	.word	index@(.nv.constant0._Z31dotProductWithoutMultiplicationPKfS0_Pfi)
        /*007c*/ 	.short	0x0380
        /*007e*/ 	.short	0x001c


	//----- nvinfo : EIATTR_SW_WAR
	.align		4
.L_21:
        /*0080*/ 	.byte	0x04, 0x36
        /*0082*/ 	.short	(.L_23 - .L_22)
.L_22:
        /*0084*/ 	.word	0x00000008
.L_23:


//--------------------- .nv.callgraph             --------------------------
	.section	.nv.callgraph,"",@"SHT_CUDA_CALLGRAPH"
	.align	4
	.sectionentsize	8
	.align		4
        /*0000*/ 	.word	0x00000000
	.align		4
        /*0004*/ 	.word	0xffffffff
	.align		4
        /*0008*/ 	.word	0x00000000
	.align		4
        /*000c*/ 	.word	0xfffffffe
	.align		4
        /*0010*/ 	.word	0x00000000
	.align		4
        /*0014*/ 	.word	0xfffffffd
	.align		4
        /*0018*/ 	.word	0x00000000
	.align		4
        /*001c*/ 	.word	0xfffffffc


//--------------------- .text._Z31dotProductWithoutMultiplicationPKfS0_Pfi --------------------------
	.section	.text._Z31dotProductWithoutMultiplicationPKfS0_Pfi,"ax",@progbits
	.align	128
        .global         _Z31dotProductWithoutMultiplicationPKfS0_Pfi
        .type           _Z31dotProductWithoutMultiplicationPKfS0_Pfi,@function
        .size           _Z31dotProductWithoutMultiplicationPKfS0_Pfi,(.L_x_5 - _Z31dotProductWithoutMultiplicationPKfS0_Pfi)
        .other          _Z31dotProductWithoutMultiplicationPKfS0_Pfi,@"STO_CUDA_ENTRY STV_DEFAULT"
_Z31dotProductWithoutMultiplicationPKfS0_Pfi:
.text._Z31dotProductWithoutMultiplicationPKfS0_Pfi:
[----:B------:R-:W-:Y:S01]  /*0000*/  LDC R1, c[0x0][0x37c] ;  /* 0x0000df00ff017b82 */ /* 0x000fe20000000800 */
[----:B------:R-:W0:Y:S07]  /*0010*/  S2R R9, SR_TID.X ;  /* 0x0000000000097919 */ /* 0x000e2e0000002100 */
[----:B------:R-:W0:Y:S01]  /*0020*/  S2UR UR4, SR_CTAID.X ;  /* 0x00000000000479c3 */ /* 0x000e220000002500 */
[----:B------:R-:W1:Y:S01]  /*0030*/  LDCU UR5, c[0x0][0x398] ;  /* 0x00007300ff0577ac */ /* 0x000e620008000800 */
[----:B------:R-:W-:Y:S01]  /*0040*/  BSSY.RECONVERGENT B0, `(.L_x_0) ;  /* 0x000000f000007945 */ /* 0x000fe20003800200 */
[----:B------:R-:W-:Y:S01]  /*0050*/  IMAD.MOV.U32 R6, RZ, RZ, RZ ;  /* 0x000000ffff067224 */ /* 0x000fe200078e00ff */
[----:B------:R-:W2:Y:S04]  /*0060*/  LDCU.64 UR6, c[0x0][0x358] ;  /* 0x00006b00ff0677ac */ /* 0x000ea80008000a00 */
[----:B------:R-:W0:Y:S02]  /*0070*/  LDC R0, c[0x0][0x360] ;  /* 0x0000d800ff007b82 */ /* 0x000e240000000800 */
[----:B0-----:R-:W-:-:S05]  /*0080*/  IMAD R7, R0, UR4, R9 ;  /* 0x0000000400077c24 */ /* 0x001fca000f8e0209 */
[----:B-1----:R-:W-:-:S13]  /*0090*/  ISETP.GE.AND P0, PT, R7, UR5, PT ;  /* 0x0000000507007c0c */ /* 0x002fda000bf06270 */
[----:B--2---:R-:W-:Y:S05]  /*00a0*/  @P0 BRA `(.L_x_1) ;  /* 0x0000000000200947 */ /* 0x004fea0003800000 */
[----:B------:R-:W0:Y:S08]  /*00b0*/  LDC.64 R2, c[0x0][0x388] ;  /* 0x0000e200ff027b82 */ /* 0x000e300000000a00 */
[----:B------:R-:W1:Y:S01]  /*00c0*/  LDC.64 R4, c[0x0][0x380] ;  /* 0x0000e000ff047b82 */ /* 0x000e620000000a00 */
[----:B0-----:R-:W-:-:S06]  /*00d0*/  IMAD.WIDE R2, R7, 0x4, R2 ;  /* 0x0000000407027825 */ /* 0x001fcc00078e0202 */
[----:B------:R-:W2:Y:S01]  /*00e0*/  LDG.E R2, desc[UR6][R2.64] ;  /* 0x0000000602027981 */ /* 0x000ea2000c1e1900 */
[----:B-1----:R-:W-:-:S05]  /*00f0*/  IMAD.WIDE R4, R7, 0x4, R4 ;  /* 0x0000000407047825 */ /* 0x002fca00078e0204 */
[----:B------:R-:W3:Y:S01]  /*0100*/  LDG.E R6, desc[UR6][R4.64] ;  /* 0x0000000604067981 */ /* 0x000ee2000c1e1900 */
[----:B--2---:R-:W-:-:S13]  /*0110*/  FSETP.NEU.AND P0, PT, R2, 1, PT ;  /* 0x3f8000000200780b */ /* 0x004fda0003f0d000 */
[----:B---3--:R-:W-:-:S07]  /*0120*/  @P0 FADD R6, -R6, -RZ ;  /* 0x800000ff06060221 */ /* 0x008fce0000000100 */
.L_x_1:
[----:B------:R-:W-:Y:S05]  /*0130*/  BSYNC.RECONVERGENT B0 ;  /* 0x0000000000007941 */ /* 0x000fea0003800200 */
.L_x_0:
[----:B------:R-:W0:Y:S01]  /*0140*/  S2UR UR5, SR_CgaCtaId ;  /* 0x00000000000579c3 */ /* 0x000e220000008800 */
[----:B------:R-:W-:Y:S01]  /*0150*/  UMOV UR4, 0x400 ;  /* 0x0000040000047882 */ /* 0x000fe20000000000 */
[----:B------:R-:W-:Y:S02]  /*0160*/  ISETP.GE.U32.AND P1, PT, R0, 0x2, PT ;  /* 0x000000020000780c */ /* 0x000fe40003f26070 */
[----:B------:R-:W-:Y:S01]  /*0170*/  ISETP.NE.AND P0, PT, R9, RZ, PT ;  /* 0x000000ff0900720c */ /* 0x000fe20003f05270 */
[----:B0-----:R-:W-:-:S06]  /*0180*/  ULEA UR4, UR5, UR4, 0x18 ;  /* 0x0000000405047291 */ /* 0x001fcc000f8ec0ff */
[----:B------:R-:W-:-:S05]  /*0190*/  LEA R3, R9, UR4, 0x2 ;  /* 0x0000000409037c11 */ /* 0x000fca000f8e10ff */
[----:B------:R0:W-:Y:S01]  /*01a0*/  STS [R3], R6 ;  /* 0x0000000603007388 */ /* 0x0001e20000000800 */
[----:B------:R-:W-:Y:S06]  /*01b0*/  BAR.SYNC.DEFER_BLOCKING 0x0 ;  /* 0x0000000000007b1d */ /* 0x000fec0000010000 */
[----:B------:R-:W-:Y:S05]  /*01c0*/  @!P1 BRA `(.L_x_2) ;  /* 0x00000000002c9947 */ /* 0x000fea0003800000 */
.L_x_3:
[----:B0-----:R-:W-:-:S04]  /*01d0*/  SHF.R.U32.HI R6, RZ, 0x1, R0 ;  /* 0x00000001ff067819 */ /* 0x001fc80000011600 */
[----:B------:R-:W-:-:S13]  /*01e0*/  ISETP.GE.U32.AND P1, PT, R9, R6, PT ;  /* 0x000000060900720c */ /* 0x000fda0003f26070 */
[----:B------:R-:W-:Y:S01]  /*01f0*/  @!P1 IMAD R2, R6, 0x4, R3 ;  /* 0x0000000406029824 */ /* 0x000fe200078e0203 */
[----:B------:R-:W-:Y:S05]  /*0200*/  @!P1 LDS R5, [R3] ;  /* 0x0000000003059984 */ /* 0x000fea0000000800 */
[----:B------:R-:W0:Y:S02]  /*0210*/  @!P1 LDS R2, [R2] ;  /* 0x0000000002029984 */ /* 0x000e240000000800 */
[----:B0-----:R-:W-:-:S05]  /*0220*/  @!P1 FADD R4, R2, R5 ;  /* 0x0000000502049221 */ /* 0x001fca0000000000 */
[----:B------:R1:W-:Y:S01]  /*0230*/  @!P1 STS [R3], R4 ;  /* 0x0000000403009388 */ /* 0x0003e20000000800 */
[----:B------:R-:W-:Y:S01]  /*0240*/  BAR.SYNC.DEFER_BLOCKING 0x0 ;  /* 0x0000000000007b1d */ /* 0x000fe20000010000 */
[----:B------:R-:W-:Y:S01]  /*0250*/  ISETP.GT.U32.AND P1, PT, R0, 0x3, PT ;  /* 0x000000030000780c */ /* 0x000fe20003f24070 */
[----:B------:R-:W-:-:S12]  /*0260*/  IMAD.MOV.U32 R0, RZ, RZ, R6 ;  /* 0x000000ffff007224 */ /* 0x000fd800078e0006 */
[----:B-1----:R-:W-:Y:S05]  /*0270*/  @P1 BRA `(.L_x_3) ;  /* 0xfffffffc00d41947 */ /* 0x002fea000383ffff */
.L_x_2:
[----:B------:R-:W-:Y:S05]  /*0280*/  @P0 EXIT ;  /* 0x000000000000094d */ /* 0x000fea0003800000 */
[----:B------:R-:W1:Y:S01]  /*0290*/  S2UR UR5, SR_CgaCtaId ;  /* 0x00000000000579c3 */ /* 0x000e620000008800 */
[----:B------:R-:W-:-:S07]  /*02a0*/  UMOV UR4, 0x400 ;  /* 0x0000040000047882 */ /* 0x000fce0000000000 */
[----:B0-----:R-:W0:Y:S01]  /*02b0*/  LDC.64 R2, c[0x0][0x390] ;  /* 0x0000e400ff027b82 */ /* 0x001e220000000a00 */
[----:B-1----:R-:W-:-:S09]  /*02c0*/  ULEA UR4, UR5, UR4, 0x18 ;  /* 0x0000000405047291 */ /* 0x002fd2000f8ec0ff */
[----:B------:R-:W0:Y:S04]  /*02d0*/  LDS R5, [UR4] ;  /* 0x00000004ff057984 */ /* 0x000e280008000800 */
[----:B0-----:R-:W-:Y:S01]  /*02e0*/  REDG.E.ADD.F32.FTZ.RN.STRONG.GPU desc[UR6][R2.64], R5 ;  /* 0x00000005020079a6 */ /* 0x001fe2000c12f306 */
[----:B------:R-:W-:Y:S05]  /*02f0*/  EXIT ;  /* 0x000000000000794d */ /* 0x000fea0003800000 */
.L_x_4:
[----:B------:R-:W-:-:S00]  /*0300*/  BRA `(.L_x_4) ;  /* 0xfffffffc00fc7947 */ /* 0x000fc0000383ffff */
[----:B------:R-:W-:-:S00]  /*0310*/  NOP ;  /* 0x0000000000007918 */ /* 0x000fc00000000000 */
        /* <DEDUP_REMOVED lines=14> */
.L_x_5:


//--------------------- .nv.shared._Z31dotProductWithoutMultiplicationPKfS0_Pfi --------------------------
	.section	.nv.shared._Z31dotProductWithoutMultiplicationPKfS0_Pfi,"aw",@nobits
	.sectionflags	@""
	.align	4
.nv.shared._Z31dotProductWithoutMultiplicationPKfS0_Pfi:
	.zero		5120


//--------------------- .nv.shared.reserved.0     --------------------------
	.section	.nv.shared.reserved.0,"aw",@nobits
	.weak		__nv_reservedSMEM_offset_0_alias
	.size		__nv_reservedSMEM_offset_0_alias, 0, 64
	.other		__nv_reservedSMEM_offset_0_alias,@"STO_CUDA_RESERVED_SHARED STV_DEFAULT"
__nv_reservedSMEM_offset_0_alias:
	.zero		0
	.zero		64


//--------------------- .nv.constant0._Z31dotProductWithoutMultiplicationPKfS0_Pfi --------------------------
	.section	.nv.constant0._Z31dotProductWithoutMultiplicationPKfS0_Pfi,"a",@progbits
	.sectionflags	@""
	.align	4
.nv.constant0._Z31dotProductWithoutMultiplicationPKfS0_Pfi:
	.zero		924


//--------------------- SYMBOLS --------------------------

	.type		.nv.reservedSmem.offset0,@object
	.size		.nv.reservedSmem.offset0,0x4
	.type		.nv.reservedSmem.cap,@object
	.size		.nv.reservedSmem.cap,0x4
